//
// Generated by NVIDIA NVVM Compiler
//
// Compiler Build ID: CL-36424714
// Cuda compilation tools, release 13.0, V13.0.88
// Based on NVVM 20.0.0
//

.version 9.0
.target sm_100
.address_size 64

	// .globl	_Z12vectorAddGPUPfS_S_i

.visible .entry _Z12vectorAddGPUPfS_S_i(
	.param .u64 .ptr .align 1 _Z12vectorAddGPUPfS_S_i_param_0,
	.param .u64 .ptr .align 1 _Z12vectorAddGPUPfS_S_i_param_1,
	.param .u64 .ptr .align 1 _Z12vectorAddGPUPfS_S_i_param_2,
	.param .u32 _Z12vectorAddGPUPfS_S_i_param_3
)
{


	ret;

}


// ===== COMPILED SASS (sm_100) =====

	.target	sm_100

	.elftype	@"ET_EXEC"


//--------------------- .note.nv.tkinfo           --------------------------
	.section	.note.nv.tkinfo,"",@"SHT_NOTE"
	.sectionflags	@"SHF_NOTE_NV_TKINFO"
	.tkinfo
        /*0018*/ 	.word	0x00000002
        /*0030*/ 	.string	""
        /*0030*/ 	.string	"ptxas"
        /*0030*/ 	.string	"Cuda compilation tools, release 13.0, V13.0.88"
        /*0030*/ 	.string	"Build cuda_13.0.r13.0/compiler.36424714_0"
        /*0030*/ 	.string	"-arch sm_100 -m 64 "



//--------------------- .note.nv.cuinfo           --------------------------
	.section	.note.nv.cuinfo,"",@"SHT_NOTE"
	.sectionflags	@"SHF_NOTE_NV_CUINFO"
        /*0018*/ 	.short	0x0002
        /*001a*/ 	.short	0x0064
        /*001c*/ 	.short	0x0082
	.zero		2


//--------------------- .nv.info                  --------------------------
	.section	.nv.info,"",@"SHT_CUDA_INFO"
	.align	4


	//----- nvinfo : EIATTR_REGCOUNT
	.align		4
        /*0000*/ 	.byte	0x04, 0x2f
        /*0002*/ 	.short	(.L_1 - .L_0)
	.align		4
.L_0:
        /*0004*/ 	.word	index@(_Z12vectorAddGPUPfS_S_i)
        /*0008*/ 	.word	0x00000004


	//----- nvinfo : EIATTR_FRAME_SIZE
	.align		4
.L_1:
        /*000c*/ 	.byte	0x04, 0x11
        /*000e*/ 	.short	(.L_3 - .L_2)
	.align		4
.L_2:
        /*0010*/ 	.word	index@(_Z12vectorAddGPUPfS_S_i)
        /*0014*/ 	.word	0x00000000


	//----- nvinfo : EIATTR_MIN_STACK_SIZE
	.align		4
.L_3:
        /*0018*/ 	.byte	0x04, 0x12
        /*001a*/ 	.short	(.L_5 - .L_4)
	.align		4
.L_4:
        /*001c*/ 	.word	index@(_Z12vectorAddGPUPfS_S_i)
        /*0020*/ 	.word	0x00000000
.L_5:


//--------------------- .nv.compat                --------------------------
	.section	.nv.compat,"",@"SHT_CUDA_COMPAT_INFO"
	.align	4
        /*0000*/ 	.byte	0x02, 0x09, 0x00, 0x00, 0x02, 0x02, 0x01, 0x00, 0x02, 0x05, 0x05, 0x00, 0x03, 0x07, 0x01, 0x01
        /*0010*/ 	.byte	0x02, 0x03, 0x00, 0x00, 0x02, 0x06, 0x01, 0x00, 0x04, 0x0b, 0x08, 0x00, 0x09, 0x00, 0x00, 0x00
        /*0020*/ 	.byte	0x00, 0x00, 0x00, 0x00


//--------------------- .nv.info._Z12vectorAddGPUPfS_S_i --------------------------
	.section	.nv.info._Z12vectorAddGPUPfS_S_i,"",@"SHT_CUDA_INFO"
	.sectionflags	@""
	.align	4


	//----- nvinfo : EIATTR_CUDA_API_VERSION
	.align		4
        /*0000*/ 	.byte	0x04, 0x37
        /*0002*/ 	.short	(.L_7 - .L_6)
.L_6:
        /*0004*/ 	.word	0x00000082


	//----- nvinfo : EIATTR_KPARAM_INFO
	.align		4
.L_7:
        /*0008*/ 	.byte	0x04, 0x17
        /*000a*/ 	.short	(.L_9 - .L_8)
.L_8:
        /*000c*/ 	.word	0x00000000
        /*0010*/ 	.short	0x0003
        /*0012*/ 	.short	0x0018
        /*0014*/ 	.byte	0x00, 0xf0, 0x11, 0x00


	//----- nvinfo : EIATTR_KPARAM_INFO
	.align		4
.L_9:
        /*0018*/ 	.byte	0x04, 0x17
        /*001a*/ 	.short	(.L_11 - .L_10)
.L_10:
        /*001c*/ 	.word	0x00000000
        /*0020*/ 	.short	0x0002
        /*0022*/ 	.short	0x0010
        /*0024*/ 	.byte	0x00, 0xf5, 0x21, 0x00


	//----- nvinfo : EIATTR_KPARAM_INFO
	.align		4
.L_11:
        /*0028*/ 	.byte	0x04, 0x17
        /*002a*/ 	.short	(.L_13 - .L_12)
.L_12:
        /*002c*/ 	.word	0x00000000
        /*0030*/ 	.short	0x0001
        /*0032*/ 	.short	0x0008
        /*0034*/ 	.byte	0x00, 0xf5, 0x21, 0x00


	//----- nvinfo : EIATTR_KPARAM_INFO
	.align		4
.L_13:
        /*0038*/ 	.byte	0x04, 0x17
        /*003a*/ 	.short	(.L_15 - .L_14)
.L_14:
        /*003c*/ 	.word	0x00000000
        /*0040*/ 	.short	0x0000
        /*0042*/ 	.short	0x0000
        /*0044*/ 	.byte	0x00, 0xf5, 0x21, 0x00


	//----- nvinfo : EIATTR_SPARSE_MMA_MASK
	.align		4
.L_15:
        /*0048*/ 	.byte	0x03, 0x50
        /*004a*/ 	.short	0x0000


	//----- nvinfo : EIATTR_MAXREG_COUNT
	.align		4
        /*004c*/ 	.byte	0x03, 0x1b
        /*004e*/ 	.short	0x00ff


	//----- nvinfo : EIATTR_MERCURY_ISA_VERSION
	.align		4
        /*0050*/ 	.byte	0x03, 0x5f
        /*0052*/ 	.short	0x0101


	//----- nvinfo : EIATTR_VRC_CTA_INIT_COUNT
	.align		4
        /*0054*/ 	.byte	0x02, 0x4a
	.zero		1
	.zero		1


	//----- nvinfo : EIATTR_EXIT_INSTR_OFFSETS
	.align		4
        /*0058*/ 	.byte	0x04, 0x1c
        /*005a*/ 	.short	(.L_17 - .L_16)


	//   ....[0]....
.L_16:
        /*005c*/ 	.word	0x00000010


	//----- nvinfo : EIATTR_CBANK_PARAM_SIZE
	.align		4
.L_17:
        /*0060*/ 	.byte	0x03, 0x19
        /*0062*/ 	.short	0x001c


	//----- nvinfo : EIATTR_PARAM_CBANK
	.align		4
        /*0064*/ 	.byte	0x04, 0x0a
        /*0066*/ 	.short	(.L_19 - .L_18)
	.align		4
.L_18:
        /*0068*/ 	.word	index@(.nv.constant0._Z12vectorAddGPUPfS_S_i)
        /*006c*/ 	.short	0x0380
        /*006e*/ 	.short	0x001c


	//----- nvinfo : EIATTR_SW_WAR
	.align		4
.L_19:
        /*0070*/ 	.byte	0x04, 0x36
        /*0072*/ 	.short	(.L_21 - .L_20)
.L_20:
        /*0074*/ 	.word	0x00000008
.L_21:


//--------------------- .nv.callgraph             --------------------------
	.section	.nv.callgraph,"",@"SHT_CUDA_CALLGRAPH"
	.align	4
	.sectionentsize	8
	.align		4
        /*0000*/ 	.word	0x00000000
	.align		4
        /*0004*/ 	.word	0xffffffff
	.align		4
        /*0008*/ 	.word	0x00000000
	.align		4
        /*000c*/ 	.word	0xfffffffe
	.align		4
        /*0010*/ 	.word	0x00000000
	.align		4
        /*0014*/ 	.word	0xfffffffd
	.align		4
        /*0018*/ 	.word	0x00000000
	.align		4
        /*001c*/ 	.word	0xfffffffc


//--------------------- .text._Z12vectorAddGPUPfS_S_i --------------------------
	.section	.text._Z12vectorAddGPUPfS_S_i,"ax",@progbits
	.align	128
        .global         _Z12vectorAddGPUPfS_S_i
        .type           _Z12vectorAddGPUPfS_S_i,@function
        .size           _Z12vectorAddGPUPfS_S_i,(.L_x_1 - _Z12vectorAddGPUPfS_S_i)
        .other          _Z12vectorAddGPUPfS_S_i,@"STO_CUDA_ENTRY STV_DEFAULT"
_Z12vectorAddGPUPfS_S_i:
.text._Z12vectorAddGPUPfS_S_i:
[----:B------:R-:W-:Y:S01]  /*0000*/  LDC R1, c[0x0][0x37c] ;  /* 0x0000df00ff017b82 */ /* 0x000fe20000000800 */
[----:B------:R-:W-:Y:S05]  /*0010*/  EXIT ;  /* 0x000000000000794d */ /* 0x000fea0003800000 */
.L_x_0:
[----:B------:R-:W-:-:S00]  /*0020*/  BRA `(.L_x_0) ;  /* 0xfffffffc00fc7947 */ /* 0x000fc0000383ffff */
[----:B------:R-:W-:-:S00]  /*0030*/  NOP ;  /* 0x0000000000007918 */ /* 0x000fc00000000000 */
        /* <DEDUP_REMOVED lines=12> */
.L_x_1:


//--------------------- .nv.shared.reserved.0     --------------------------
	.section	.nv.shared.reserved.0,"aw",@nobits
	.weak		__nv_reservedSMEM_offset_0_alias
	.size		__nv_reservedSMEM_offset_0_alias, 0, 64
	.other		__nv_reservedSMEM_offset_0_alias,@"STO_CUDA_RESERVED_SHARED STV_DEFAULT"
__nv_reservedSMEM_offset_0_alias:
	.zero		0
	.zero		64


//--------------------- .nv.constant0._Z12vectorAddGPUPfS_S_i --------------------------
	.section	.nv.constant0._Z12vectorAddGPUPfS_S_i,"a",@progbits
	.sectionflags	@""
	.align	4
.nv.constant0._Z12vectorAddGPUPfS_S_i:
	.zero		924


//--------------------- SYMBOLS --------------------------

	.type		.nv.reservedSmem.offset0,@object
	.size		.nv.reservedSmem.offset0,0x4
